//
// Generated by NVIDIA NVVM Compiler
//
// Compiler Build ID: CL-36424714
// Cuda compilation tools, release 13.0, V13.0.88
// Based on NVVM 20.0.0
//

.version 9.0
.target sm_100
.address_size 64

	// .globl	_Z9addArraysPdS_S_i

.visible .entry _Z9addArraysPdS_S_i(
	.param .u64 .ptr .align 1 _Z9addArraysPdS_S_i_param_0,
	.param .u64 .ptr .align 1 _Z9addArraysPdS_S_i_param_1,
	.param .u64 .ptr .align 1 _Z9addArraysPdS_S_i_param_2,
	.param .u32 _Z9addArraysPdS_S_i_param_3
)
{
	.reg .pred 	%p<2>;
	.reg .b32 	%r<6>;
	.reg .b64 	%rd<11>;
	.reg .b64 	%fd<4>;

	ld.param.u64 	%rd1, [_Z9addArraysPdS_S_i_param_0];
	ld.param.u64 	%rd2, [_Z9addArraysPdS_S_i_param_1];
	ld.param.u64 	%rd3, [_Z9addArraysPdS_S_i_param_2];
	ld.param.u32 	%r2, [_Z9addArraysPdS_S_i_param_3];
	mov.u32 	%r3, %ntid.x;
	mov.u32 	%r4, %ctaid.x;
	mov.u32 	%r5, %tid.x;
	mad.lo.s32 	%r1, %r3, %r4, %r5;
	setp.ge.s32 	%p1, %r1, %r2;
	@%p1 bra 	$L__BB0_2;
	cvta.to.global.u64 	%rd4, %rd1;
	cvta.to.global.u64 	%rd5, %rd2;
	cvta.to.global.u64 	%rd6, %rd3;
	mul.wide.s32 	%rd7, %r1, 8;
	add.s64 	%rd8, %rd4, %rd7;
	ld.global.f64 	%fd1, [%rd8];
	add.s64 	%rd9, %rd5, %rd7;
	ld.global.f64 	%fd2, [%rd9];
	add.f64 	%fd3, %fd1, %fd2;
	add.s64 	%rd10, %rd6, %rd7;
	st.global.f64 	[%rd10], %fd3;
$L__BB0_2:
	ret;

}


// ===== COMPILED SASS (sm_100) =====

	.target	sm_100

	.elftype	@"ET_EXEC"


//--------------------- .note.nv.tkinfo           --------------------------
	.section	.note.nv.tkinfo,"",@"SHT_NOTE"
	.sectionflags	@"SHF_NOTE_NV_TKINFO"
	.tkinfo
        /*0018*/ 	.word	0x00000002
        /*0030*/ 	.string	""
        /*0030*/ 	.string	"ptxas"
        /*0030*/ 	.string	"Cuda compilation tools, release 13.0, V13.0.88"
        /*0030*/ 	.string	"Build cuda_13.0.r13.0/compiler.36424714_0"
        /*0030*/ 	.string	"-arch sm_100 -m 64 "



//--------------------- .note.nv.cuinfo           --------------------------
	.section	.note.nv.cuinfo,"",@"SHT_NOTE"
	.sectionflags	@"SHF_NOTE_NV_CUINFO"
        /*0018*/ 	.short	0x0002
        /*001a*/ 	.short	0x0064
        /*001c*/ 	.short	0x0082
	.zero		2


//--------------------- .nv.info                  --------------------------
	.section	.nv.info,"",@"SHT_CUDA_INFO"
	.align	4


	//----- nvinfo : EIATTR_REGCOUNT
	.align		4
        /*0000*/ 	.byte	0x04, 0x2f
        /*0002*/ 	.short	(.L_1 - .L_0)
	.align		4
.L_0:
        /*0004*/ 	.word	index@(_Z9addArraysPdS_S_i)
        /*0008*/ 	.word	0x0000000e


	//----- nvinfo : EIATTR_FRAME_SIZE
	.align		4
.L_1:
        /*000c*/ 	.byte	0x04, 0x11
        /*000e*/ 	.short	(.L_3 - .L_2)
	.align		4
.L_2:
        /*0010*/ 	.word	index@(_Z9addArraysPdS_S_i)
        /*0014*/ 	.word	0x00000000


	//----- nvinfo : EIATTR_MIN_STACK_SIZE
	.align		4
.L_3:
        /*0018*/ 	.byte	0x04, 0x12
        /*001a*/ 	.short	(.L_5 - .L_4)
	.align		4
.L_4:
        /*001c*/ 	.word	index@(_Z9addArraysPdS_S_i)
        /*0020*/ 	.word	0x00000000
.L_5:


//--------------------- .nv.compat                --------------------------
	.section	.nv.compat,"",@"SHT_CUDA_COMPAT_INFO"
	.align	4
        /*0000*/ 	.byte	0x02, 0x09, 0x00, 0x00, 0x02, 0x02, 0x01, 0x00, 0x02, 0x05, 0x05, 0x00, 0x03, 0x07, 0x01, 0x01
        /*0010*/ 	.byte	0x02, 0x03, 0x00, 0x00, 0x02, 0x06, 0x01, 0x00, 0x04, 0x0b, 0x08, 0x00, 0x01, 0x00, 0x00, 0x00
        /*0020*/ 	.byte	0x00, 0x00, 0x00, 0x00


//--------------------- .nv.info._Z9addArraysPdS_S_i --------------------------
	.section	.nv.info._Z9addArraysPdS_S_i,"",@"SHT_CUDA_INFO"
	.sectionflags	@""
	.align	4


	//----- nvinfo : EIATTR_CUDA_API_VERSION
	.align		4
        /*0000*/ 	.byte	0x04, 0x37
        /*0002*/ 	.short	(.L_7 - .L_6)
.L_6:
        /*0004*/ 	.word	0x00000082


	//----- nvinfo : EIATTR_KPARAM_INFO
	.align		4
.L_7:
        /*0008*/ 	.byte	0x04, 0x17
        /*000a*/ 	.short	(.L_9 - .L_8)
.L_8:
        /*000c*/ 	.word	0x00000000
        /*0010*/ 	.short	0x0003
        /*0012*/ 	.short	0x0018
        /*0014*/ 	.byte	0x00, 0xf0, 0x11, 0x00


	//----- nvinfo : EIATTR_KPARAM_INFO
	.align		4
.L_9:
        /*0018*/ 	.byte	0x04, 0x17
        /*001a*/ 	.short	(.L_11 - .L_10)
.L_10:
        /*001c*/ 	.word	0x00000000
        /*0020*/ 	.short	0x0002
        /*0022*/ 	.short	0x0010
        /*0024*/ 	.byte	0x00, 0xf5, 0x21, 0x00


	//----- nvinfo : EIATTR_KPARAM_INFO
	.align		4
.L_11:
        /*0028*/ 	.byte	0x04, 0x17
        /*002a*/ 	.short	(.L_13 - .L_12)
.L_12:
        /*002c*/ 	.word	0x00000000
        /*0030*/ 	.short	0x0001
        /*0032*/ 	.short	0x0008
        /*0034*/ 	.byte	0x00, 0xf5, 0x21, 0x00


	//----- nvinfo : EIATTR_KPARAM_INFO
	.align		4
.L_13:
        /*0038*/ 	.byte	0x04, 0x17
        /*003a*/ 	.short	(.L_15 - .L_14)
.L_14:
        /*003c*/ 	.word	0x00000000
        /*0040*/ 	.short	0x0000
        /*0042*/ 	.short	0x0000
        /*0044*/ 	.byte	0x00, 0xf5, 0x21, 0x00


	//----- nvinfo : EIATTR_SPARSE_MMA_MASK
	.align		4
.L_15:
        /*0048*/ 	.byte	0x03, 0x50
        /*004a*/ 	.short	0x0000


	//----- nvinfo : EIATTR_MAXREG_COUNT
	.align		4
        /*004c*/ 	.byte	0x03, 0x1b
        /*004e*/ 	.short	0x00ff


	//----- nvinfo : EIATTR_MERCURY_ISA_VERSION
	.align		4
        /*0050*/ 	.byte	0x03, 0x5f
        /*0052*/ 	.short	0x0101


	//----- nvinfo : EIATTR_VRC_CTA_INIT_COUNT
	.align		4
        /*0054*/ 	.byte	0x02, 0x4a
	.zero		1
	.zero		1


	//----- nvinfo : EIATTR_EXIT_INSTR_OFFSETS
	.align		4
        /*0058*/ 	.byte	0x04, 0x1c
        /*005a*/ 	.short	(.L_17 - .L_16)


	//   ....[0]....
.L_16:
        /*005c*/ 	.word	0x00000070


	//   ....[1]....
        /*0060*/ 	.word	0x00000130


	//----- nvinfo : EIATTR_CBANK_PARAM_SIZE
	.align		4
.L_17:
        /*0064*/ 	.byte	0x03, 0x19
        /*0066*/ 	.short	0x001c


	//----- nvinfo : EIATTR_PARAM_CBANK
	.align		4
        /*0068*/ 	.byte	0x04, 0x0a
        /*006a*/ 	.short	(.L_19 - .L_18)
	.align		4
.L_18:
        /*006c*/ 	.word	index@(.nv.constant0._Z9addArraysPdS_S_i)
        /*0070*/ 	.short	0x0380
        /*0072*/ 	.short	0x001c


	//----- nvinfo : EIATTR_SW_WAR
	.align		4
.L_19:
        /*0074*/ 	.byte	0x04, 0x36
        /*0076*/ 	.short	(.L_21 - .L_20)
.L_20:
        /*0078*/ 	.word	0x00000008
.L_21:


//--------------------- .nv.callgraph             --------------------------
	.section	.nv.callgraph,"",@"SHT_CUDA_CALLGRAPH"
	.align	4
	.sectionentsize	8
	.align		4
        /*0000*/ 	.word	0x00000000
	.align		4
        /*0004*/ 	.word	0xffffffff
	.align		4
        /*0008*/ 	.word	0x00000000
	.align		4
        /*000c*/ 	.word	0xfffffffe
	.align		4
        /*0010*/ 	.word	0x00000000
	.align		4
        /*0014*/ 	.word	0xfffffffd
	.align		4
        /*0018*/ 	.word	0x00000000
	.align		4
        /*001c*/ 	.word	0xfffffffc


//--------------------- .text._Z9addArraysPdS_S_i --------------------------
	.section	.text._Z9addArraysPdS_S_i,"ax",@progbits
	.align	128
        .global         _Z9addArraysPdS_S_i
        .type           _Z9addArraysPdS_S_i,@function
        .size           _Z9addArraysPdS_S_i,(.L_x_1 - _Z9addArraysPdS_S_i)
        .other          _Z9addArraysPdS_S_i,@"STO_CUDA_ENTRY STV_DEFAULT"
_Z9addArraysPdS_S_i:
.text._Z9addArraysPdS_S_i:
[----:B------:R-:W-:Y:S01]  /*0000*/  LDC R1, c[0x0][0x37c] ;  /* 0x0000df00ff017b82 */ /* 0x000fe20000000800 */
[----:B------:R-:W0:Y:S01]  /*0010*/  S2R R11, SR_CTAID.X ;  /* 0x00000000000b7919 */ /* 0x000e220000002500 */
[----:B------:R-:W0:Y:S01]  /*0020*/  LDCU UR4, c[0x0][0x360] ;  /* 0x00006c00ff0477ac */ /* 0x000e220008000800 */
[----:B------:R-:W0:Y:S01]  /*0030*/  S2R R0, SR_TID.X ;  /* 0x0000000000007919 */ /* 0x000e220000002100 */
[----:B------:R-:W1:Y:S01]  /*0040*/  LDCU UR5, c[0x0][0x398] ;  /* 0x00007300ff0577ac */ /* 0x000e620008000800 */
[----:B0-----:R-:W-:-:S05]  /*0050*/  IMAD R11, R11, UR4, R0 ;  /* 0x000000040b0b7c24 */ /* 0x001fca000f8e0200 */
[----:B-1----:R-:W-:-:S13]  /*0060*/  ISETP.GE.AND P0, PT, R11, UR5, PT ;  /* 0x000000050b007c0c */ /* 0x002fda000bf06270 */
[----:B------:R-:W-:Y:S05]  /*0070*/  @P0 EXIT ;  /* 0x000000000000094d */ /* 0x000fea0003800000 */
[----:B------:R-:W0:Y:S01]  /*0080*/  LDC.64 R2, c[0x0][0x380] ;  /* 0x0000e000ff027b82 */ /* 0x000e220000000a00 */
[----:B------:R-:W1:Y:S07]  /*0090*/  LDCU.64 UR4, c[0x0][0x358] ;  /* 0x00006b00ff0477ac */ /* 0x000e6e0008000a00 */
[----:B------:R-:W2:Y:S08]  /*00a0*/  LDC.64 R4, c[0x0][0x388] ;  /* 0x0000e200ff047b82 */ /* 0x000eb00000000a00 */
[----:B------:R-:W3:Y:S01]  /*00b0*/  LDC.64 R8, c[0x0][0x390] ;  /* 0x0000e400ff087b82 */ /* 0x000ee20000000a00 */
[----:B0-----:R-:W-:-:S06]  /*00c0*/  IMAD.WIDE R2, R11, 0x8, R2 ;  /* 0x000000080b027825 */ /* 0x001fcc00078e0202 */
[----:B-1----:R-:W4:Y:S01]  /*00d0*/  LDG.E.64 R2, desc[UR4][R2.64] ;  /* 0x0000000402027981 */ /* 0x002f22000c1e1b00 */
[----:B--2---:R-:W-:-:S06]  /*00e0*/  IMAD.WIDE R4, R11, 0x8, R4 ;  /* 0x000000080b047825 */ /* 0x004fcc00078e0204 */
[----:B------:R-:W4:Y:S01]  /*00f0*/  LDG.E.64 R4, desc[UR4][R4.64] ;  /* 0x0000000404047981 */ /* 0x000f22000c1e1b00 */
[----:B---3--:R-:W-:Y:S01]  /*0100*/  IMAD.WIDE R8, R11, 0x8, R8 ;  /* 0x000000080b087825 */ /* 0x008fe200078e0208 */
[----:B----4-:R-:W-:-:S07]  /*0110*/  DADD R6, R2, R4 ;  /* 0x0000000002067229 */ /* 0x010fce0000000004 */
[----:B------:R-:W-:Y:S01]  /*0120*/  STG.E.64 desc[UR4][R8.64], R6 ;  /* 0x0000000608007986 */ /* 0x000fe2000c101b04 */
[----:B------:R-:W-:Y:S05]  /*0130*/  EXIT ;  /* 0x000000000000794d */ /* 0x000fea0003800000 */
.L_x_0:
[----:B------:R-:W-:-:S00]  /*0140*/  BRA `(.L_x_0) ;  /* 0xfffffffc00fc7947 */ /* 0x000fc0000383ffff */
[----:B------:R-:W-:-:S00]  /*0150*/  NOP ;  /* 0x0000000000007918 */ /* 0x000fc00000000000 */
        /* <DEDUP_REMOVED lines=10> */
.L_x_1:


//--------------------- .nv.shared.reserved.0     --------------------------
	.section	.nv.shared.reserved.0,"aw",@nobits
	.weak		__nv_reservedSMEM_offset_0_alias
	.size		__nv_reservedSMEM_offset_0_alias, 0, 64
	.other		__nv_reservedSMEM_offset_0_alias,@"STO_CUDA_RESERVED_SHARED STV_DEFAULT"
__nv_reservedSMEM_offset_0_alias:
	.zero		0
	.zero		64


//--------------------- .nv.constant0._Z9addArraysPdS_S_i --------------------------
	.section	.nv.constant0._Z9addArraysPdS_S_i,"a",@progbits
	.sectionflags	@""
	.align	4
.nv.constant0._Z9addArraysPdS_S_i:
	.zero		924


//--------------------- SYMBOLS --------------------------

	.type		.nv.reservedSmem.offset0,@object
	.size		.nv.reservedSmem.offset0,0x4
